//
// Generated by NVIDIA NVVM Compiler
//
// Compiler Build ID: CL-36424714
// Cuda compilation tools, release 13.0, V13.0.88
// Based on NVVM 20.0.0
//

.version 9.0
.target sm_100
.address_size 64

	// .globl	_Z8gpu_HeatPfS_i

.visible .entry _Z8gpu_HeatPfS_i(
	.param .u64 .ptr .align 1 _Z8gpu_HeatPfS_i_param_0,
	.param .u64 .ptr .align 1 _Z8gpu_HeatPfS_i_param_1,
	.param .u32 _Z8gpu_HeatPfS_i_param_2
)
{
	.reg .pred 	%p<8>;
	.reg .b32 	%r<20>;
	.reg .b32 	%f<9>;
	.reg .b64 	%rd<16>;

	ld.param.u64 	%rd1, [_Z8gpu_HeatPfS_i_param_0];
	ld.param.u64 	%rd2, [_Z8gpu_HeatPfS_i_param_1];
	ld.param.u32 	%r4, [_Z8gpu_HeatPfS_i_param_2];
	mov.u32 	%r5, %ctaid.y;
	mov.u32 	%r6, %ntid.y;
	mov.u32 	%r7, %tid.y;
	mad.lo.s32 	%r8, %r5, %r6, %r7;
	mov.u32 	%r9, %ctaid.x;
	mov.u32 	%r10, %ntid.x;
	mov.u32 	%r11, %tid.x;
	mad.lo.s32 	%r12, %r9, %r10, %r11;
	setp.eq.s32 	%p1, %r8, 0;
	add.s32 	%r13, %r4, -1;
	setp.ge.s32 	%p2, %r8, %r13;
	or.pred  	%p3, %p1, %p2;
	setp.lt.s32 	%p4, %r12, 1;
	or.pred  	%p5, %p4, %p3;
	setp.ge.s32 	%p6, %r12, %r13;
	or.pred  	%p7, %p5, %p6;
	@%p7 bra 	$L__BB0_2;
	cvta.to.global.u64 	%rd3, %rd1;
	cvta.to.global.u64 	%rd4, %rd2;
	mul.lo.s32 	%r14, %r4, %r8;
	cvt.s64.s32 	%rd5, %r14;
	cvt.u64.u32 	%rd6, %r12;
	add.s64 	%rd7, %rd6, %rd5;
	shl.b64 	%rd8, %rd7, 2;
	add.s64 	%rd9, %rd3, %rd8;
	ld.global.f32 	%f1, [%rd9+-4];
	ld.global.f32 	%f2, [%rd9+4];
	add.f32 	%f3, %f1, %f2;
	sub.s32 	%r15, %r14, %r4;
	add.s32 	%r16, %r15, %r12;
	mul.wide.s32 	%rd10, %r16, 4;
	add.s64 	%rd11, %rd3, %rd10;
	ld.global.f32 	%f4, [%rd11];
	add.f32 	%f5, %f3, %f4;
	shl.b32 	%r17, %r4, 1;
	add.s32 	%r18, %r16, %r17;
	mul.wide.s32 	%rd12, %r18, 4;
	add.s64 	%rd13, %rd3, %rd12;
	ld.global.f32 	%f6, [%rd13];
	add.f32 	%f7, %f5, %f6;
	mul.f32 	%f8, %f7, 0f3E800000;
	add.s32 	%r19, %r14, %r12;
	mul.wide.s32 	%rd14, %r19, 4;
	add.s64 	%rd15, %rd4, %rd14;
	st.global.f32 	[%rd15], %f8;
$L__BB0_2:
	ret;

}


// ===== COMPILED SASS (sm_100) =====

	.target	sm_100

	.elftype	@"ET_EXEC"


//--------------------- .note.nv.tkinfo           --------------------------
	.section	.note.nv.tkinfo,"",@"SHT_NOTE"
	.sectionflags	@"SHF_NOTE_NV_TKINFO"
	.tkinfo
        /*0018*/ 	.word	0x00000002
        /*0030*/ 	.string	""
        /*0030*/ 	.string	"ptxas"
        /*0030*/ 	.string	"Cuda compilation tools, release 13.0, V13.0.88"
        /*0030*/ 	.string	"Build cuda_13.0.r13.0/compiler.36424714_0"
        /*0030*/ 	.string	"-arch sm_100 -m 64 "



//--------------------- .note.nv.cuinfo           --------------------------
	.section	.note.nv.cuinfo,"",@"SHT_NOTE"
	.sectionflags	@"SHF_NOTE_NV_CUINFO"
        /*0018*/ 	.short	0x0002
        /*001a*/ 	.short	0x0064
        /*001c*/ 	.short	0x0082
	.zero		2


//--------------------- .nv.info                  --------------------------
	.section	.nv.info,"",@"SHT_CUDA_INFO"
	.align	4


	//----- nvinfo : EIATTR_REGCOUNT
	.align		4
        /*0000*/ 	.byte	0x04, 0x2f
        /*0002*/ 	.short	(.L_1 - .L_0)
	.align		4
.L_0:
        /*0004*/ 	.word	index@(_Z8gpu_HeatPfS_i)
        /*0008*/ 	.word	0x00000010


	//----- nvinfo : EIATTR_FRAME_SIZE
	.align		4
.L_1:
        /*000c*/ 	.byte	0x04, 0x11
        /*000e*/ 	.short	(.L_3 - .L_2)
	.align		4
.L_2:
        /*0010*/ 	.word	index@(_Z8gpu_HeatPfS_i)
        /*0014*/ 	.word	0x00000000


	//----- nvinfo : EIATTR_MIN_STACK_SIZE
	.align		4
.L_3:
        /*0018*/ 	.byte	0x04, 0x12
        /*001a*/ 	.short	(.L_5 - .L_4)
	.align		4
.L_4:
        /*001c*/ 	.word	index@(_Z8gpu_HeatPfS_i)
        /*0020*/ 	.word	0x00000000
.L_5:


//--------------------- .nv.compat                --------------------------
	.section	.nv.compat,"",@"SHT_CUDA_COMPAT_INFO"
	.align	4
        /*0000*/ 	.byte	0x02, 0x09, 0x00, 0x00, 0x02, 0x02, 0x01, 0x00, 0x02, 0x05, 0x05, 0x00, 0x03, 0x07, 0x01, 0x01
        /*0010*/ 	.byte	0x02, 0x03, 0x00, 0x00, 0x02, 0x06, 0x01, 0x00, 0x04, 0x0b, 0x08, 0x00, 0x09, 0x00, 0x00, 0x00
        /*0020*/ 	.byte	0x00, 0x00, 0x00, 0x00


//--------------------- .nv.info._Z8gpu_HeatPfS_i --------------------------
	.section	.nv.info._Z8gpu_HeatPfS_i,"",@"SHT_CUDA_INFO"
	.sectionflags	@""
	.align	4


	//----- nvinfo : EIATTR_CUDA_API_VERSION
	.align		4
        /*0000*/ 	.byte	0x04, 0x37
        /*0002*/ 	.short	(.L_7 - .L_6)
.L_6:
        /*0004*/ 	.word	0x00000082


	//----- nvinfo : EIATTR_KPARAM_INFO
	.align		4
.L_7:
        /*0008*/ 	.byte	0x04, 0x17
        /*000a*/ 	.short	(.L_9 - .L_8)
.L_8:
        /*000c*/ 	.word	0x00000000
        /*0010*/ 	.short	0x0002
        /*0012*/ 	.short	0x0010
        /*0014*/ 	.byte	0x00, 0xf0, 0x11, 0x00


	//----- nvinfo : EIATTR_KPARAM_INFO
	.align		4
.L_9:
        /*0018*/ 	.byte	0x04, 0x17
        /*001a*/ 	.short	(.L_11 - .L_10)
.L_10:
        /*001c*/ 	.word	0x00000000
        /*0020*/ 	.short	0x0001
        /*0022*/ 	.short	0x0008
        /*0024*/ 	.byte	0x00, 0xf5, 0x21, 0x00


	//----- nvinfo : EIATTR_KPARAM_INFO
	.align		4
.L_11:
        /*0028*/ 	.byte	0x04, 0x17
        /*002a*/ 	.short	(.L_13 - .L_12)
.L_12:
        /*002c*/ 	.word	0x00000000
        /*0030*/ 	.short	0x0000
        /*0032*/ 	.short	0x0000
        /*0034*/ 	.byte	0x00, 0xf5, 0x21, 0x00


	//----- nvinfo : EIATTR_SPARSE_MMA_MASK
	.align		4
.L_13:
        /*0038*/ 	.byte	0x03, 0x50
        /*003a*/ 	.short	0x0000


	//----- nvinfo : EIATTR_MAXREG_COUNT
	.align		4
        /*003c*/ 	.byte	0x03, 0x1b
        /*003e*/ 	.short	0x00ff


	//----- nvinfo : EIATTR_MERCURY_ISA_VERSION
	.align		4
        /*0040*/ 	.byte	0x03, 0x5f
        /*0042*/ 	.short	0x0101


	//----- nvinfo : EIATTR_VRC_CTA_INIT_COUNT
	.align		4
        /*0044*/ 	.byte	0x02, 0x4a
	.zero		1
	.zero		1


	//----- nvinfo : EIATTR_EXIT_INSTR_OFFSETS
	.align		4
        /*0048*/ 	.byte	0x04, 0x1c
        /*004a*/ 	.short	(.L_15 - .L_14)


	//   ....[0]....
.L_14:
        /*004c*/ 	.word	0x000000f0


	//   ....[1]....
        /*0050*/ 	.word	0x00000280


	//----- nvinfo : EIATTR_CBANK_PARAM_SIZE
	.align		4
.L_15:
        /*0054*/ 	.byte	0x03, 0x19
        /*0056*/ 	.short	0x0014


	//----- nvinfo : EIATTR_PARAM_CBANK
	.align		4
        /*0058*/ 	.byte	0x04, 0x0a
        /*005a*/ 	.short	(.L_17 - .L_16)
	.align		4
.L_16:
        /*005c*/ 	.word	index@(.nv.constant0._Z8gpu_HeatPfS_i)
        /*0060*/ 	.short	0x0380
        /*0062*/ 	.short	0x0014


	//----- nvinfo : EIATTR_SW_WAR
	.align		4
.L_17:
        /*0064*/ 	.byte	0x04, 0x36
        /*0066*/ 	.short	(.L_19 - .L_18)
.L_18:
        /*0068*/ 	.word	0x00000008
.L_19:


//--------------------- .nv.callgraph             --------------------------
	.section	.nv.callgraph,"",@"SHT_CUDA_CALLGRAPH"
	.align	4
	.sectionentsize	8
	.align		4
        /*0000*/ 	.word	0x00000000
	.align		4
        /*0004*/ 	.word	0xffffffff
	.align		4
        /*0008*/ 	.word	0x00000000
	.align		4
        /*000c*/ 	.word	0xfffffffe
	.align		4
        /*0010*/ 	.word	0x00000000
	.align		4
        /*0014*/ 	.word	0xfffffffd
	.align		4
        /*0018*/ 	.word	0x00000000
	.align		4
        /*001c*/ 	.word	0xfffffffc


//--------------------- .text._Z8gpu_HeatPfS_i    --------------------------
	.section	.text._Z8gpu_HeatPfS_i,"ax",@progbits
	.align	128
        .global         _Z8gpu_HeatPfS_i
        .type           _Z8gpu_HeatPfS_i,@function
        .size           _Z8gpu_HeatPfS_i,(.L_x_1 - _Z8gpu_HeatPfS_i)
        .other          _Z8gpu_HeatPfS_i,@"STO_CUDA_ENTRY STV_DEFAULT"
_Z8gpu_HeatPfS_i:
.text._Z8gpu_HeatPfS_i:
[----:B------:R-:W-:Y:S01]  /*0000*/  LDC R1, c[0x0][0x37c] ;  /* 0x0000df00ff017b82 */ /* 0x000fe20000000800 */
[----:B------:R-:W0:Y:S07]  /*0010*/  S2R R3, SR_TID.Y ;  /* 0x0000000000037919 */ /* 0x000e2e0000002200 */
[----:B------:R-:W0:Y:S01]  /*0020*/  S2UR UR4, SR_CTAID.Y ;  /* 0x00000000000479c3 */ /* 0x000e220000002600 */
[----:B------:R-:W1:Y:S07]  /*0030*/  S2R R5, SR_TID.X ;  /* 0x0000000000057919 */ /* 0x000e6e0000002100 */
[----:B------:R-:W0:Y:S08]  /*0040*/  LDC R0, c[0x0][0x364] ;  /* 0x0000d900ff007b82 */ /* 0x000e300000000800 */
[----:B------:R-:W2:Y:S08]  /*0050*/  LDC R9, c[0x0][0x390] ;  /* 0x0000e400ff097b82 */ /* 0x000eb00000000800 */
[----:B------:R-:W1:Y:S08]  /*0060*/  S2UR UR5, SR_CTAID.X ;  /* 0x00000000000579c3 */ /* 0x000e700000002500 */
[----:B------:R-:W1:Y:S01]  /*0070*/  LDC R10, c[0x0][0x360] ;  /* 0x0000d800ff0a7b82 */ /* 0x000e620000000800 */
[----:B0-----:R-:W-:Y:S01]  /*0080*/  IMAD R0, R0, UR4, R3 ;  /* 0x0000000400007c24 */ /* 0x001fe2000f8e0203 */
[----:B--2---:R-:W-:-:S04]  /*0090*/  IADD3 R3, PT, PT, R9, -0x1, RZ ;  /* 0xffffffff09037810 */ /* 0x004fc80007ffe0ff */
[----:B------:R-:W-:-:S04]  /*00a0*/  ISETP.GE.AND P0, PT, R0, R3, PT ;  /* 0x000000030000720c */ /* 0x000fc80003f06270 */
[----:B------:R-:W-:Y:S01]  /*00b0*/  ISETP.EQ.OR P0, PT, R0, RZ, P0 ;  /* 0x000000ff0000720c */ /* 0x000fe20000702670 */
[----:B-1----:R-:W-:-:S05]  /*00c0*/  IMAD R10, R10, UR5, R5 ;  /* 0x000000050a0a7c24 */ /* 0x002fca000f8e0205 */
[----:B------:R-:W-:-:S04]  /*00d0*/  ISETP.LT.OR P0, PT, R10, 0x1, P0 ;  /* 0x000000010a00780c */ /* 0x000fc80000701670 */
[----:B------:R-:W-:-:S13]  /*00e0*/  ISETP.GE.OR P0, PT, R10, R3, P0 ;  /* 0x000000030a00720c */ /* 0x000fda0000706670 */
[----:B------:R-:W-:Y:S05]  /*00f0*/  @P0 EXIT ;  /* 0x000000000000094d */ /* 0x000fea0003800000 */
[----:B------:R-:W0:Y:S01]  /*0100*/  LDCU.64 UR6, c[0x0][0x380] ;  /* 0x00007000ff0677ac */ /* 0x000e220008000a00 */
[----:B------:R-:W1:Y:S01]  /*0110*/  LDC.64 R6, c[0x0][0x380] ;  /* 0x0000e000ff067b82 */ /* 0x000e620000000a00 */
[----:B------:R-:W-:Y:S01]  /*0120*/  IMAD R11, R0, R9, RZ ;  /* 0x00000009000b7224 */ /* 0x000fe200078e02ff */
[----:B------:R-:W2:Y:S04]  /*0130*/  LDCU.64 UR4, c[0x0][0x358] ;  /* 0x00006b00ff0477ac */ /* 0x000ea80008000a00 */
[C---:B------:R-:W-:Y:S02]  /*0140*/  IADD3 R0, P0, PT, R10.reuse, R11, RZ ;  /* 0x0000000b0a007210 */ /* 0x040fe40007f1e0ff */
[----:B------:R-:W-:Y:S02]  /*0150*/  IADD3 R5, PT, PT, R10, -R9, R11 ;  /* 0x800000090a057210 */ /* 0x000fe40007ffe00b */
[----:B------:R-:W-:-:S02]  /*0160*/  LEA.HI.X.SX32 R3, R11, RZ, 0x1, P0 ;  /* 0x000000ff0b037211 */ /* 0x000fc400000f0eff */
[----:B------:R-:W-:Y:S02]  /*0170*/  LEA R9, R9, R5, 0x1 ;  /* 0x0000000509097211 */ /* 0x000fe400078e08ff */
[----:B0-----:R-:W-:-:S04]  /*0180*/  LEA R2, P0, R0, UR6, 0x2 ;  /* 0x0000000600027c11 */ /* 0x001fc8000f8010ff */
[----:B------:R-:W-:Y:S01]  /*0190*/  LEA.HI.X R3, R0, UR7, R3, 0x2, P0 ;  /* 0x0000000700037c11 */ /* 0x000fe200080f1403 */
[----:B-1----:R-:W-:-:S04]  /*01a0*/  IMAD.WIDE R4, R5, 0x4, R6 ;  /* 0x0000000405047825 */ /* 0x002fc800078e0206 */
[----:B--2---:R-:W2:Y:S01]  /*01b0*/  LDG.E R0, desc[UR4][R2.64+-0x4] ;  /* 0xfffffc0402007981 */ /* 0x004ea2000c1e1900 */
[----:B------:R-:W-:-:S03]  /*01c0*/  IMAD.WIDE R6, R9, 0x4, R6 ;  /* 0x0000000409067825 */ /* 0x000fc600078e0206 */
[----:B------:R-:W2:Y:S01]  /*01d0*/  LDG.E R13, desc[UR4][R2.64+0x4] ;  /* 0x00000404020d7981 */ /* 0x000ea2000c1e1900 */
[----:B------:R-:W0:Y:S03]  /*01e0*/  LDC.64 R8, c[0x0][0x388] ;  /* 0x0000e200ff087b82 */ /* 0x000e260000000a00 */
[----:B------:R-:W3:Y:S04]  /*01f0*/  LDG.E R5, desc[UR4][R4.64] ;  /* 0x0000000404057981 */ /* 0x000ee8000c1e1900 */
[----:B------:R-:W4:Y:S01]  /*0200*/  LDG.E R7, desc[UR4][R6.64] ;  /* 0x0000000406077981 */ /* 0x000f22000c1e1900 */
[----:B------:R-:W-:-:S05]  /*0210*/  IADD3 R11, PT, PT, R10, R11, RZ ;  /* 0x0000000b0a0b7210 */ /* 0x000fca0007ffe0ff */
[----:B0-----:R-:W-:-:S04]  /*0220*/  IMAD.WIDE R8, R11, 0x4, R8 ;  /* 0x000000040b087825 */ /* 0x001fc800078e0208 */
[----:B--2---:R-:W-:-:S04]  /*0230*/  FADD R0, R0, R13 ;  /* 0x0000000d00007221 */ /* 0x004fc80000000000 */
[----:B---3--:R-:W-:-:S04]  /*0240*/  FADD R0, R0, R5 ;  /* 0x0000000500007221 */ /* 0x008fc80000000000 */
[----:B----4-:R-:W-:-:S04]  /*0250*/  FADD R0, R0, R7 ;  /* 0x0000000700007221 */ /* 0x010fc80000000000 */
[----:B------:R-:W-:-:S05]  /*0260*/  FMUL R11, R0, 0.25 ;  /* 0x3e800000000b7820 */ /* 0x000fca0000400000 */
[----:B------:R-:W-:Y:S01]  /*0270*/  STG.E desc[UR4][R8.64], R11 ;  /* 0x0000000b08007986 */ /* 0x000fe2000c101904 */
[----:B------:R-:W-:Y:S05]  /*0280*/  EXIT ;  /* 0x000000000000794d */ /* 0x000fea0003800000 */
.L_x_0:
[----:B------:R-:W-:-:S00]  /*0290*/  BRA `(.L_x_0) ;  /* 0xfffffffc00fc7947 */ /* 0x000fc0000383ffff */
[----:B------:R-:W-:-:S00]  /*02a0*/  NOP ;  /* 0x0000000000007918 */ /* 0x000fc00000000000 */
        /* <DEDUP_REMOVED lines=13> */
.L_x_1:


//--------------------- .nv.shared.reserved.0     --------------------------
	.section	.nv.shared.reserved.0,"aw",@nobits
	.weak		__nv_reservedSMEM_offset_0_alias
	.size		__nv_reservedSMEM_offset_0_alias, 0, 64
	.other		__nv_reservedSMEM_offset_0_alias,@"STO_CUDA_RESERVED_SHARED STV_DEFAULT"
__nv_reservedSMEM_offset_0_alias:
	.zero		0
	.zero		64


//--------------------- .nv.constant0._Z8gpu_HeatPfS_i --------------------------
	.section	.nv.constant0._Z8gpu_HeatPfS_i,"a",@progbits
	.sectionflags	@""
	.align	4
.nv.constant0._Z8gpu_HeatPfS_i:
	.zero		916


//--------------------- SYMBOLS --------------------------

	.type		.nv.reservedSmem.offset0,@object
	.size		.nv.reservedSmem.offset0,0x4
